//
// Generated by NVIDIA NVVM Compiler
//
// Compiler Build ID: CL-36424714
// Cuda compilation tools, release 13.0, V13.0.88
// Based on NVVM 20.0.0
//

.version 9.0
.target sm_100
.address_size 64

	// .globl	_Z22VectorPerElemMinDoublePKdS0_Pdi

.visible .entry _Z22VectorPerElemMinDoublePKdS0_Pdi(
	.param .u64 .ptr .align 1 _Z22VectorPerElemMinDoublePKdS0_Pdi_param_0,
	.param .u64 .ptr .align 1 _Z22VectorPerElemMinDoublePKdS0_Pdi_param_1,
	.param .u64 .ptr .align 1 _Z22VectorPerElemMinDoublePKdS0_Pdi_param_2,
	.param .u32 _Z22VectorPerElemMinDoublePKdS0_Pdi_param_3
)
{
	.reg .pred 	%p<3>;
	.reg .b32 	%r<11>;
	.reg .b64 	%rd<11>;
	.reg .b64 	%fd<4>;

	ld.param.u64 	%rd4, [_Z22VectorPerElemMinDoublePKdS0_Pdi_param_0];
	ld.param.u64 	%rd5, [_Z22VectorPerElemMinDoublePKdS0_Pdi_param_1];
	ld.param.u64 	%rd6, [_Z22VectorPerElemMinDoublePKdS0_Pdi_param_2];
	ld.param.u32 	%r6, [_Z22VectorPerElemMinDoublePKdS0_Pdi_param_3];
	mov.u32 	%r7, %ctaid.x;
	mov.u32 	%r1, %ntid.x;
	mov.u32 	%r8, %tid.x;
	mad.lo.s32 	%r10, %r7, %r1, %r8;
	setp.ge.s32 	%p1, %r10, %r6;
	@%p1 bra 	$L__BB0_3;
	mov.u32 	%r9, %nctaid.x;
	mul.lo.s32 	%r3, %r9, %r1;
	cvta.to.global.u64 	%rd1, %rd4;
	cvta.to.global.u64 	%rd2, %rd5;
	cvta.to.global.u64 	%rd3, %rd6;
$L__BB0_2:
	mul.wide.s32 	%rd7, %r10, 8;
	add.s64 	%rd8, %rd1, %rd7;
	ld.global.f64 	%fd1, [%rd8];
	add.s64 	%rd9, %rd2, %rd7;
	ld.global.f64 	%fd2, [%rd9];
	min.f64 	%fd3, %fd1, %fd2;
	add.s64 	%rd10, %rd3, %rd7;
	st.global.f64 	[%rd10], %fd3;
	add.s32 	%r10, %r10, %r3;
	setp.lt.s32 	%p2, %r10, %r6;
	@%p2 bra 	$L__BB0_2;
$L__BB0_3:
	ret;

}


// ===== COMPILED SASS (sm_100) =====

	.target	sm_100

	.elftype	@"ET_EXEC"


//--------------------- .note.nv.tkinfo           --------------------------
	.section	.note.nv.tkinfo,"",@"SHT_NOTE"
	.sectionflags	@"SHF_NOTE_NV_TKINFO"
	.tkinfo
        /*0018*/ 	.word	0x00000002
        /*0030*/ 	.string	""
        /*0030*/ 	.string	"ptxas"
        /*0030*/ 	.string	"Cuda compilation tools, release 13.0, V13.0.88"
        /*0030*/ 	.string	"Build cuda_13.0.r13.0/compiler.36424714_0"
        /*0030*/ 	.string	"-arch sm_100 -m 64 "



//--------------------- .note.nv.cuinfo           --------------------------
	.section	.note.nv.cuinfo,"",@"SHT_NOTE"
	.sectionflags	@"SHF_NOTE_NV_CUINFO"
        /*0018*/ 	.short	0x0002
        /*001a*/ 	.short	0x0064
        /*001c*/ 	.short	0x0082
	.zero		2


//--------------------- .nv.info                  --------------------------
	.section	.nv.info,"",@"SHT_CUDA_INFO"
	.align	4


	//----- nvinfo : EIATTR_REGCOUNT
	.align		4
        /*0000*/ 	.byte	0x04, 0x2f
        /*0002*/ 	.short	(.L_1 - .L_0)
	.align		4
.L_0:
        /*0004*/ 	.word	index@(_Z22VectorPerElemMinDoublePKdS0_Pdi)
        /*0008*/ 	.word	0x00000016


	//----- nvinfo : EIATTR_FRAME_SIZE
	.align		4
.L_1:
        /*000c*/ 	.byte	0x04, 0x11
        /*000e*/ 	.short	(.L_3 - .L_2)
	.align		4
.L_2:
        /*0010*/ 	.word	index@(_Z22VectorPerElemMinDoublePKdS0_Pdi)
        /*0014*/ 	.word	0x00000000


	//----- nvinfo : EIATTR_MIN_STACK_SIZE
	.align		4
.L_3:
        /*0018*/ 	.byte	0x04, 0x12
        /*001a*/ 	.short	(.L_5 - .L_4)
	.align		4
.L_4:
        /*001c*/ 	.word	index@(_Z22VectorPerElemMinDoublePKdS0_Pdi)
        /*0020*/ 	.word	0x00000000
.L_5:


//--------------------- .nv.compat                --------------------------
	.section	.nv.compat,"",@"SHT_CUDA_COMPAT_INFO"
	.align	4
        /*0000*/ 	.byte	0x02, 0x09, 0x00, 0x00, 0x02, 0x02, 0x01, 0x00, 0x02, 0x05, 0x05, 0x00, 0x03, 0x07, 0x01, 0x01
        /*0010*/ 	.byte	0x02, 0x03, 0x00, 0x00, 0x02, 0x06, 0x01, 0x00, 0x04, 0x0b, 0x08, 0x00, 0x01, 0x00, 0x00, 0x00
        /*0020*/ 	.byte	0x00, 0x00, 0x00, 0x00


//--------------------- .nv.info._Z22VectorPerElemMinDoublePKdS0_Pdi --------------------------
	.section	.nv.info._Z22VectorPerElemMinDoublePKdS0_Pdi,"",@"SHT_CUDA_INFO"
	.sectionflags	@""
	.align	4


	//----- nvinfo : EIATTR_CUDA_API_VERSION
	.align		4
        /*0000*/ 	.byte	0x04, 0x37
        /*0002*/ 	.short	(.L_7 - .L_6)
.L_6:
        /*0004*/ 	.word	0x00000082


	//----- nvinfo : EIATTR_KPARAM_INFO
	.align		4
.L_7:
        /*0008*/ 	.byte	0x04, 0x17
        /*000a*/ 	.short	(.L_9 - .L_8)
.L_8:
        /*000c*/ 	.word	0x00000000
        /*0010*/ 	.short	0x0003
        /*0012*/ 	.short	0x0018
        /*0014*/ 	.byte	0x00, 0xf0, 0x11, 0x00


	//----- nvinfo : EIATTR_KPARAM_INFO
	.align		4
.L_9:
        /*0018*/ 	.byte	0x04, 0x17
        /*001a*/ 	.short	(.L_11 - .L_10)
.L_10:
        /*001c*/ 	.word	0x00000000
        /*0020*/ 	.short	0x0002
        /*0022*/ 	.short	0x0010
        /*0024*/ 	.byte	0x00, 0xf5, 0x21, 0x00


	//----- nvinfo : EIATTR_KPARAM_INFO
	.align		4
.L_11:
        /*0028*/ 	.byte	0x04, 0x17
        /*002a*/ 	.short	(.L_13 - .L_12)
.L_12:
        /*002c*/ 	.word	0x00000000
        /*0030*/ 	.short	0x0001
        /*0032*/ 	.short	0x0008
        /*0034*/ 	.byte	0x00, 0xf5, 0x21, 0x00


	//----- nvinfo : EIATTR_KPARAM_INFO
	.align		4
.L_13:
        /*0038*/ 	.byte	0x04, 0x17
        /*003a*/ 	.short	(.L_15 - .L_14)
.L_14:
        /*003c*/ 	.word	0x00000000
        /*0040*/ 	.short	0x0000
        /*0042*/ 	.short	0x0000
        /*0044*/ 	.byte	0x00, 0xf5, 0x21, 0x00


	//----- nvinfo : EIATTR_SPARSE_MMA_MASK
	.align		4
.L_15:
        /*0048*/ 	.byte	0x03, 0x50
        /*004a*/ 	.short	0x0000


	//----- nvinfo : EIATTR_MAXREG_COUNT
	.align		4
        /*004c*/ 	.byte	0x03, 0x1b
        /*004e*/ 	.short	0x00ff


	//----- nvinfo : EIATTR_MERCURY_ISA_VERSION
	.align		4
        /*0050*/ 	.byte	0x03, 0x5f
        /*0052*/ 	.short	0x0101


	//----- nvinfo : EIATTR_VRC_CTA_INIT_COUNT
	.align		4
        /*0054*/ 	.byte	0x02, 0x4a
	.zero		1
	.zero		1


	//----- nvinfo : EIATTR_EXIT_INSTR_OFFSETS
	.align		4
        /*0058*/ 	.byte	0x04, 0x1c
        /*005a*/ 	.short	(.L_17 - .L_16)


	//   ....[0]....
.L_16:
        /*005c*/ 	.word	0x00000070


	//   ....[1]....
        /*0060*/ 	.word	0x000001f0


	//----- nvinfo : EIATTR_CRS_STACK_SIZE
	.align		4
.L_17:
        /*0064*/ 	.byte	0x04, 0x1e
        /*0066*/ 	.short	(.L_19 - .L_18)
.L_18:
        /*0068*/ 	.word	0x00000000


	//----- nvinfo : EIATTR_CBANK_PARAM_SIZE
	.align		4
.L_19:
        /*006c*/ 	.byte	0x03, 0x19
        /*006e*/ 	.short	0x001c


	//----- nvinfo : EIATTR_PARAM_CBANK
	.align		4
        /*0070*/ 	.byte	0x04, 0x0a
        /*0072*/ 	.short	(.L_21 - .L_20)
	.align		4
.L_20:
        /*0074*/ 	.word	index@(.nv.constant0._Z22VectorPerElemMinDoublePKdS0_Pdi)
        /*0078*/ 	.short	0x0380
        /*007a*/ 	.short	0x001c


	//----- nvinfo : EIATTR_SW_WAR
	.align		4
.L_21:
        /*007c*/ 	.byte	0x04, 0x36
        /*007e*/ 	.short	(.L_23 - .L_22)
.L_22:
        /*0080*/ 	.word	0x00000008
.L_23:


//--------------------- .nv.callgraph             --------------------------
	.section	.nv.callgraph,"",@"SHT_CUDA_CALLGRAPH"
	.align	4
	.sectionentsize	8
	.align		4
        /*0000*/ 	.word	0x00000000
	.align		4
        /*0004*/ 	.word	0xffffffff
	.align		4
        /*0008*/ 	.word	0x00000000
	.align		4
        /*000c*/ 	.word	0xfffffffe
	.align		4
        /*0010*/ 	.word	0x00000000
	.align		4
        /*0014*/ 	.word	0xfffffffd
	.align		4
        /*0018*/ 	.word	0x00000000
	.align		4
        /*001c*/ 	.word	0xfffffffc


//--------------------- .text._Z22VectorPerElemMinDoublePKdS0_Pdi --------------------------
	.section	.text._Z22VectorPerElemMinDoublePKdS0_Pdi,"ax",@progbits
	.align	128
        .global         _Z22VectorPerElemMinDoublePKdS0_Pdi
        .type           _Z22VectorPerElemMinDoublePKdS0_Pdi,@function
        .size           _Z22VectorPerElemMinDoublePKdS0_Pdi,(.L_x_2 - _Z22VectorPerElemMinDoublePKdS0_Pdi)
        .other          _Z22VectorPerElemMinDoublePKdS0_Pdi,@"STO_CUDA_ENTRY STV_DEFAULT"
_Z22VectorPerElemMinDoublePKdS0_Pdi:
.text._Z22VectorPerElemMinDoublePKdS0_Pdi:
[----:B------:R-:W-:Y:S01]  /*0000*/  LDC R1, c[0x0][0x37c] ;  /* 0x0000df00ff017b82 */ /* 0x000fe20000000800 */
[----:B------:R-:W0:Y:S07]  /*0010*/  S2R R0, SR_TID.X ;  /* 0x0000000000007919 */ /* 0x000e2e0000002100 */
[----:B------:R-:W0:Y:S01]  /*0020*/  S2UR UR4, SR_CTAID.X ;  /* 0x00000000000479c3 */ /* 0x000e220000002500 */
[----:B------:R-:W1:Y:S07]  /*0030*/  LDCU UR5, c[0x0][0x398] ;  /* 0x00007300ff0577ac */ /* 0x000e6e0008000800 */
[----:B------:R-:W0:Y:S02]  /*0040*/  LDC R17, c[0x0][0x360] ;  /* 0x0000d800ff117b82 */ /* 0x000e240000000800 */
[----:B0-----:R-:W-:-:S05]  /*0050*/  IMAD R0, R17, UR4, R0 ;  /* 0x0000000411007c24 */ /* 0x001fca000f8e0200 */
[----:B-1----:R-:W-:-:S13]  /*0060*/  ISETP.GE.AND P0, PT, R0, UR5, PT ;  /* 0x0000000500007c0c */ /* 0x002fda000bf06270 */
[----:B------:R-:W-:Y:S05]  /*0070*/  @P0 EXIT ;  /* 0x000000000000094d */ /* 0x000fea0003800000 */
[----:B------:R-:W0:Y:S01]  /*0080*/  LDC.64 R2, c[0x0][0x390] ;  /* 0x0000e400ff027b82 */ /* 0x000e220000000a00 */
[----:B------:R-:W1:Y:S01]  /*0090*/  LDCU UR4, c[0x0][0x370] ;  /* 0x00006e00ff0477ac */ /* 0x000e620008000800 */
[----:B------:R-:W2:Y:S06]  /*00a0*/  LDCU.64 UR6, c[0x0][0x358] ;  /* 0x00006b00ff0677ac */ /* 0x000eac0008000a00 */
[----:B------:R-:W3:Y:S08]  /*00b0*/  LDC.64 R4, c[0x0][0x380] ;  /* 0x0000e000ff047b82 */ /* 0x000ef00000000a00 */
[----:B------:R-:W4:Y:S01]  /*00c0*/  LDC.64 R6, c[0x0][0x388] ;  /* 0x0000e200ff067b82 */ /* 0x000f220000000a00 */
[----:B-1----:R-:W-:-:S07]  /*00d0*/  IMAD R17, R17, UR4, RZ ;  /* 0x0000000411117c24 */ /* 0x002fce000f8e02ff */
.L_x_0:
[----:B---3--:R-:W-:-:S04]  /*00e0*/  IMAD.WIDE R8, R0, 0x8, R4 ;  /* 0x0000000800087825 */ /* 0x008fc800078e0204 */
[----:B----4-:R-:W-:Y:S02]  /*00f0*/  IMAD.WIDE R10, R0, 0x8, R6 ;  /* 0x00000008000a7825 */ /* 0x010fe400078e0206 */
[----:B--2---:R-:W2:Y:S04]  /*0100*/  LDG.E.64 R8, desc[UR6][R8.64] ;  /* 0x0000000608087981 */ /* 0x004ea8000c1e1b00 */
[----:B------:R-:W3:Y:S01]  /*0110*/  LDG.E.64 R10, desc[UR6][R10.64] ;  /* 0x000000060a0a7981 */ /* 0x000ee2000c1e1b00 */
[----:B--2---:R-:W-:Y:S01]  /*0120*/  MOV R12, R9 ;  /* 0x00000009000c7202 */ /* 0x004fe20000000f00 */
[----:B---3--:R-:W-:Y:S01]  /*0130*/  DSETP.MIN.AND P0, P1, R8, R10, PT ;  /* 0x0000000a0800722a */ /* 0x008fe20003900000 */
[----:B------:R-:W-:Y:S01]  /*0140*/  MOV R15, R11 ;  /* 0x0000000b000f7202 */ /* 0x000fe20000000f00 */
[----:B------:R-:W-:-:S04]  /*0150*/  IMAD.MOV.U32 R13, RZ, RZ, R10 ;  /* 0x000000ffff0d7224 */ /* 0x000fc800078e000a */
[----:B------:R-:W-:Y:S02]  /*0160*/  FSEL R19, R12, R15, P0 ;  /* 0x0000000f0c137208 */ /* 0x000fe40000000000 */
[----:B------:R-:W-:-:S06]  /*0170*/  SEL R12, R8, R13, P0 ;  /* 0x0000000d080c7207 */ /* 0x000fcc0000000000 */
[----:B------:R-:W-:Y:S01]  /*0180*/  @P1 LOP3.LUT R19, R15, 0x80000, RZ, 0xfc, !PT ;  /* 0x000800000f131812 */ /* 0x000fe200078efcff */
[----:B0-----:R-:W-:-:S03]  /*0190*/  IMAD.WIDE R14, R0, 0x8, R2 ;  /* 0x00000008000e7825 */ /* 0x001fc600078e0202 */
[----:B------:R-:W-:Y:S01]  /*01a0*/  MOV R13, R19 ;  /* 0x00000013000d7202 */ /* 0x000fe20000000f00 */
[----:B------:R-:W-:-:S04]  /*01b0*/  IMAD.IADD R0, R17, 0x1, R0 ;  /* 0x0000000111007824 */ /* 0x000fc800078e0200 */
[----:B------:R1:W-:Y:S01]  /*01c0*/  STG.E.64 desc[UR6][R14.64], R12 ;  /* 0x0000000c0e007986 */ /* 0x0003e2000c101b06 */
[----:B------:R-:W-:-:S13]  /*01d0*/  ISETP.GE.AND P0, PT, R0, UR5, PT ;  /* 0x0000000500007c0c */ /* 0x000fda000bf06270 */
[----:B-1----:R-:W-:Y:S05]  /*01e0*/  @!P0 BRA `(.L_x_0) ;  /* 0xfffffffc00bc8947 */ /* 0x002fea000383ffff */
[----:B------:R-:W-:Y:S05]  /*01f0*/  EXIT ;  /* 0x000000000000794d */ /* 0x000fea0003800000 */
.L_x_1:
[----:B------:R-:W-:-:S00]  /*0200*/  BRA `(.L_x_1) ;  /* 0xfffffffc00fc7947 */ /* 0x000fc0000383ffff */
[----:B------:R-:W-:-:S00]  /*0210*/  NOP ;  /* 0x0000000000007918 */ /* 0x000fc00000000000 */
        /* <DEDUP_REMOVED lines=14> */
.L_x_2:


//--------------------- .nv.shared.reserved.0     --------------------------
	.section	.nv.shared.reserved.0,"aw",@nobits
	.weak		__nv_reservedSMEM_offset_0_alias
	.size		__nv_reservedSMEM_offset_0_alias, 0, 64
	.other		__nv_reservedSMEM_offset_0_alias,@"STO_CUDA_RESERVED_SHARED STV_DEFAULT"
__nv_reservedSMEM_offset_0_alias:
	.zero		0
	.zero		64


//--------------------- .nv.constant0._Z22VectorPerElemMinDoublePKdS0_Pdi --------------------------
	.section	.nv.constant0._Z22VectorPerElemMinDoublePKdS0_Pdi,"a",@progbits
	.sectionflags	@""
	.align	4
.nv.constant0._Z22VectorPerElemMinDoublePKdS0_Pdi:
	.zero		924


//--------------------- SYMBOLS --------------------------

	.type		.nv.reservedSmem.offset0,@object
	.size		.nv.reservedSmem.offset0,0x4
